//
// Generated by NVIDIA NVVM Compiler
//
// Compiler Build ID: CL-36424714
// Cuda compilation tools, release 13.0, V13.0.88
// Based on NVVM 20.0.0
//

.version 9.0
.target sm_100
.address_size 64

	// .globl	_Z16rope_kernel_stubPfS_iiiiif
.extern .func  (.param .b32 func_retval0) vprintf
(
	.param .b64 vprintf_param_0,
	.param .b64 vprintf_param_1
)
;
.global .align 1 .b8 $str[47] = {82, 111, 80, 69, 32, 115, 116, 117, 98, 58, 32, 98, 97, 116, 99, 104, 61, 37, 100, 44, 32, 115, 101, 113, 61, 37, 100, 44, 32, 104, 101, 97, 100, 115, 61, 37, 100, 44, 32, 100, 105, 109, 61, 37, 100, 10};

.visible .entry _Z16rope_kernel_stubPfS_iiiiif(
	.param .u64 .ptr .align 1 _Z16rope_kernel_stubPfS_iiiiif_param_0,
	.param .u64 .ptr .align 1 _Z16rope_kernel_stubPfS_iiiiif_param_1,
	.param .u32 _Z16rope_kernel_stubPfS_iiiiif_param_2,
	.param .u32 _Z16rope_kernel_stubPfS_iiiiif_param_3,
	.param .u32 _Z16rope_kernel_stubPfS_iiiiif_param_4,
	.param .u32 _Z16rope_kernel_stubPfS_iiiiif_param_5,
	.param .u32 _Z16rope_kernel_stubPfS_iiiiif_param_6,
	.param .f32 _Z16rope_kernel_stubPfS_iiiiif_param_7
)
{
	.local .align 16 .b8 	__local_depot0[16];
	.reg .b64 	%SP;
	.reg .b64 	%SPL;
	.reg .b32 	%r<7>;
	.reg .b64 	%rd<5>;

	mov.u64 	%SPL, __local_depot0;
	cvta.local.u64 	%SP, %SPL;
	ld.param.u32 	%r1, [_Z16rope_kernel_stubPfS_iiiiif_param_2];
	ld.param.u32 	%r2, [_Z16rope_kernel_stubPfS_iiiiif_param_3];
	ld.param.u32 	%r3, [_Z16rope_kernel_stubPfS_iiiiif_param_4];
	ld.param.u32 	%r4, [_Z16rope_kernel_stubPfS_iiiiif_param_6];
	add.u64 	%rd1, %SP, 0;
	add.u64 	%rd2, %SPL, 0;
	st.local.v4.u32 	[%rd2], {%r1, %r2, %r3, %r4};
	mov.u64 	%rd3, $str;
	cvta.global.u64 	%rd4, %rd3;
	{ // callseq 0, 0
	.param .b64 param0;
	st.param.b64 	[param0], %rd4;
	.param .b64 param1;
	st.param.b64 	[param1], %rd1;
	.param .b32 retval0;
	call.uni (retval0), 
	vprintf, 
	(
	param0, 
	param1
	);
	ld.param.b32 	%r5, [retval0];
	} // callseq 0
	ret;

}


// ===== COMPILED SASS (sm_100) =====

	.target	sm_100

	.elftype	@"ET_EXEC"


//--------------------- .note.nv.tkinfo           --------------------------
	.section	.note.nv.tkinfo,"",@"SHT_NOTE"
	.sectionflags	@"SHF_NOTE_NV_TKINFO"
	.tkinfo
        /*0018*/ 	.word	0x00000002
        /*0030*/ 	.string	""
        /*0030*/ 	.string	"ptxas"
        /*0030*/ 	.string	"Cuda compilation tools, release 13.0, V13.0.88"
        /*0030*/ 	.string	"Build cuda_13.0.r13.0/compiler.36424714_0"
        /*0030*/ 	.string	"-arch sm_100 -m 64 "



//--------------------- .note.nv.cuinfo           --------------------------
	.section	.note.nv.cuinfo,"",@"SHT_NOTE"
	.sectionflags	@"SHF_NOTE_NV_CUINFO"
        /*0018*/ 	.short	0x0002
        /*001a*/ 	.short	0x0064
        /*001c*/ 	.short	0x0082
	.zero		2


//--------------------- .nv.info                  --------------------------
	.section	.nv.info,"",@"SHT_CUDA_INFO"
	.align	4


	//----- nvinfo : EIATTR_REGCOUNT
	.align		4
        /*0000*/ 	.byte	0x04, 0x2f
        /*0002*/ 	.short	(.L_2 - .L_1)
	.align		4
.L_1:
        /*0004*/ 	.word	index@(_Z16rope_kernel_stubPfS_iiiiif)
        /*0008*/ 	.word	0x00000018


	//----- nvinfo : EIATTR_FRAME_SIZE
	.align		4
.L_2:
        /*000c*/ 	.byte	0x04, 0x11
        /*000e*/ 	.short	(.L_4 - .L_3)
	.align		4
.L_3:
        /*0010*/ 	.word	index@(_Z16rope_kernel_stubPfS_iiiiif)
        /*0014*/ 	.word	0x00000010


	//----- nvinfo : EIATTR_MIN_STACK_SIZE
	.align		4
.L_4:
        /*0018*/ 	.byte	0x04, 0x12
        /*001a*/ 	.short	(.L_6 - .L_5)
	.align		4
.L_5:
        /*001c*/ 	.word	index@(_Z16rope_kernel_stubPfS_iiiiif)
        /*0020*/ 	.word	0x00000010
.L_6:


//--------------------- .nv.compat                --------------------------
	.section	.nv.compat,"",@"SHT_CUDA_COMPAT_INFO"
	.align	4
        /*0000*/ 	.byte	0x02, 0x09, 0x00, 0x00, 0x02, 0x02, 0x01, 0x00, 0x02, 0x05, 0x05, 0x00, 0x03, 0x07, 0x01, 0x01
        /*0010*/ 	.byte	0x02, 0x03, 0x00, 0x00, 0x02, 0x06, 0x01, 0x00, 0x04, 0x0b, 0x08, 0x00, 0x09, 0x00, 0x00, 0x00
        /*0020*/ 	.byte	0x00, 0x00, 0x00, 0x00


//--------------------- .nv.info._Z16rope_kernel_stubPfS_iiiiif --------------------------
	.section	.nv.info._Z16rope_kernel_stubPfS_iiiiif,"",@"SHT_CUDA_INFO"
	.sectionflags	@""
	.align	4


	//----- nvinfo : EIATTR_CUDA_API_VERSION
	.align		4
        /*0000*/ 	.byte	0x04, 0x37
        /*0002*/ 	.short	(.L_8 - .L_7)
.L_7:
        /*0004*/ 	.word	0x00000082


	//----- nvinfo : EIATTR_KPARAM_INFO
	.align		4
.L_8:
        /*0008*/ 	.byte	0x04, 0x17
        /*000a*/ 	.short	(.L_10 - .L_9)
.L_9:
        /*000c*/ 	.word	0x00000000
        /*0010*/ 	.short	0x0007
        /*0012*/ 	.short	0x0024
        /*0014*/ 	.byte	0x00, 0xf0, 0x11, 0x00


	//----- nvinfo : EIATTR_KPARAM_INFO
	.align		4
.L_10:
        /*0018*/ 	.byte	0x04, 0x17
        /*001a*/ 	.short	(.L_12 - .L_11)
.L_11:
        /*001c*/ 	.word	0x00000000
        /*0020*/ 	.short	0x0006
        /*0022*/ 	.short	0x0020
        /*0024*/ 	.byte	0x00, 0xf0, 0x11, 0x00


	//----- nvinfo : EIATTR_KPARAM_INFO
	.align		4
.L_12:
        /*0028*/ 	.byte	0x04, 0x17
        /*002a*/ 	.short	(.L_14 - .L_13)
.L_13:
        /*002c*/ 	.word	0x00000000
        /*0030*/ 	.short	0x0005
        /*0032*/ 	.short	0x001c
        /*0034*/ 	.byte	0x00, 0xf0, 0x11, 0x00


	//----- nvinfo : EIATTR_KPARAM_INFO
	.align		4
.L_14:
        /*0038*/ 	.byte	0x04, 0x17
        /*003a*/ 	.short	(.L_16 - .L_15)
.L_15:
        /*003c*/ 	.word	0x00000000
        /*0040*/ 	.short	0x0004
        /*0042*/ 	.short	0x0018
        /*0044*/ 	.byte	0x00, 0xf0, 0x11, 0x00


	//----- nvinfo : EIATTR_KPARAM_INFO
	.align		4
.L_16:
        /*0048*/ 	.byte	0x04, 0x17
        /*004a*/ 	.short	(.L_18 - .L_17)
.L_17:
        /*004c*/ 	.word	0x00000000
        /*0050*/ 	.short	0x0003
        /*0052*/ 	.short	0x0014
        /*0054*/ 	.byte	0x00, 0xf0, 0x11, 0x00


	//----- nvinfo : EIATTR_KPARAM_INFO
	.align		4
.L_18:
        /*0058*/ 	.byte	0x04, 0x17
        /*005a*/ 	.short	(.L_20 - .L_19)
.L_19:
        /*005c*/ 	.word	0x00000000
        /*0060*/ 	.short	0x0002
        /*0062*/ 	.short	0x0010
        /*0064*/ 	.byte	0x00, 0xf0, 0x11, 0x00


	//----- nvinfo : EIATTR_KPARAM_INFO
	.align		4
.L_20:
        /*0068*/ 	.byte	0x04, 0x17
        /*006a*/ 	.short	(.L_22 - .L_21)
.L_21:
        /*006c*/ 	.word	0x00000000
        /*0070*/ 	.short	0x0001
        /*0072*/ 	.short	0x0008
        /*0074*/ 	.byte	0x00, 0xf5, 0x21, 0x00


	//----- nvinfo : EIATTR_KPARAM_INFO
	.align		4
.L_22:
        /*0078*/ 	.byte	0x04, 0x17
        /*007a*/ 	.short	(.L_24 - .L_23)
.L_23:
        /*007c*/ 	.word	0x00000000
        /*0080*/ 	.short	0x0000
        /*0082*/ 	.short	0x0000
        /*0084*/ 	.byte	0x00, 0xf5, 0x21, 0x00


	//----- nvinfo : EIATTR_SPARSE_MMA_MASK
	.align		4
.L_24:
        /*0088*/ 	.byte	0x03, 0x50
        /*008a*/ 	.short	0x0000


	//----- nvinfo : EIATTR_MAXREG_COUNT
	.align		4
        /*008c*/ 	.byte	0x03, 0x1b
        /*008e*/ 	.short	0x00ff


	//----- nvinfo : EIATTR_EXTERNS
	.align		4
        /*0090*/ 	.byte	0x04, 0x0f
        /*0092*/ 	.short	(.L_26 - .L_25)


	//   ....[0]....
	.align		4
.L_25:
        /*0094*/ 	.word	index@(vprintf)


	//----- nvinfo : EIATTR_MERCURY_ISA_VERSION
	.align		4
.L_26:
        /*0098*/ 	.byte	0x03, 0x5f
        /*009a*/ 	.short	0x0101


	//----- nvinfo : EIATTR_VRC_CTA_INIT_COUNT
	.align		4
        /*009c*/ 	.byte	0x02, 0x4a
	.zero		1
	.zero		1


	//----- nvinfo : EIATTR_SYSCALL_OFFSETS
	.align		4
        /*00a0*/ 	.byte	0x04, 0x46
        /*00a2*/ 	.short	(.L_28 - .L_27)


	//   ....[0]....
.L_27:
        /*00a4*/ 	.word	0x00000100


	//----- nvinfo : EIATTR_EXIT_INSTR_OFFSETS
	.align		4
.L_28:
        /*00a8*/ 	.byte	0x04, 0x1c
        /*00aa*/ 	.short	(.L_30 - .L_29)


	//   ....[0]....
.L_29:
        /*00ac*/ 	.word	0x00000110


	//----- nvinfo : EIATTR_CBANK_PARAM_SIZE
	.align		4
.L_30:
        /*00b0*/ 	.byte	0x03, 0x19
        /*00b2*/ 	.short	0x0028


	//----- nvinfo : EIATTR_PARAM_CBANK
	.align		4
        /*00b4*/ 	.byte	0x04, 0x0a
        /*00b6*/ 	.short	(.L_32 - .L_31)
	.align		4
.L_31:
        /*00b8*/ 	.word	index@(.nv.constant0._Z16rope_kernel_stubPfS_iiiiif)
        /*00bc*/ 	.short	0x0380
        /*00be*/ 	.short	0x0028


	//----- nvinfo : EIATTR_SW_WAR
	.align		4
.L_32:
        /*00c0*/ 	.byte	0x04, 0x36
        /*00c2*/ 	.short	(.L_34 - .L_33)
.L_33:
        /*00c4*/ 	.word	0x00000008
.L_34:


//--------------------- .nv.callgraph             --------------------------
	.section	.nv.callgraph,"",@"SHT_CUDA_CALLGRAPH"
	.align	4
	.sectionentsize	8
	.align		4
        /*0000*/ 	.word	0x00000000
	.align		4
        /*0004*/ 	.word	0xffffffff
	.align		4
        /*0008*/ 	.word	index@(_Z16rope_kernel_stubPfS_iiiiif)
	.align		4
        /*000c*/ 	.word	index@(vprintf)
	.align		4
        /*0010*/ 	.word	0x00000000
	.align		4
        /*0014*/ 	.word	0xfffffffe
	.align		4
        /*0018*/ 	.word	0x00000000
	.align		4
        /*001c*/ 	.word	0xfffffffd
	.align		4
        /*0020*/ 	.word	0x00000000
	.align		4
        /*0024*/ 	.word	0xfffffffc


//--------------------- .nv.constant4             --------------------------
	.section	.nv.constant4,"a",@progbits
	.align	8
	.align		8
.nv.constant4:
        /*0000*/ 	.dword	vprintf
	.align		8
        /*0008*/ 	.dword	$str


//--------------------- .text._Z16rope_kernel_stubPfS_iiiiif --------------------------
	.section	.text._Z16rope_kernel_stubPfS_iiiiif,"ax",@progbits
	.align	128
        .global         _Z16rope_kernel_stubPfS_iiiiif
        .type           _Z16rope_kernel_stubPfS_iiiiif,@function
        .size           _Z16rope_kernel_stubPfS_iiiiif,(.L_x_2 - _Z16rope_kernel_stubPfS_iiiiif)
        .other          _Z16rope_kernel_stubPfS_iiiiif,@"STO_CUDA_ENTRY STV_DEFAULT"
_Z16rope_kernel_stubPfS_iiiiif:
.text._Z16rope_kernel_stubPfS_iiiiif:
[----:B------:R-:W0:Y:S08]  /*0000*/  LDC R1, c[0x0][0x37c] ;  /* 0x0000df00ff017b82 */ /* 0x000e300000000800 */
[----:B------:R-:W1:Y:S01]  /*0010*/  LDC R10, c[0x0][0x398] ;  /* 0x0000e600ff0a7b82 */ /* 0x000e620000000800 */
[----:B0-----:R-:W-:Y:S01]  /*0020*/  VIADD R1, R1, 0xfffffff0 ;  /* 0xfffffff001017836 */ /* 0x001fe20000000000 */
[----:B------:R-:W-:Y:S01]  /*0030*/  MOV R0, 0x0 ;  /* 0x0000000000007802 */ /* 0x000fe20000000f00 */
[----:B------:R-:W0:Y:S01]  /*0040*/  LDCU UR4, c[0x0][0x2f8] ;  /* 0x00005f00ff0477ac */ /* 0x000e220008000800 */
[----:B------:R-:W2:Y:S04]  /*0050*/  LDCU.64 UR6, c[0x4][0x8] ;  /* 0x01000100ff0677ac */ /* 0x000ea80008000a00 */
[----:B------:R-:W1:Y:S01]  /*0060*/  LDC R11, c[0x0][0x3a0] ;  /* 0x0000e800ff0b7b82 */ /* 0x000e620000000800 */
[----:B------:R-:W3:Y:S07]  /*0070*/  LDCU UR5, c[0x0][0x2fc] ;  /* 0x00005f80ff0577ac */ /* 0x000eee0008000800 */
[----:B------:R-:W1:Y:S01]  /*0080*/  LDC.64 R8, c[0x0][0x390] ;  /* 0x0000e400ff087b82 */ /* 0x000e620000000a00 */
[----:B0-----:R-:W-:-:S07]  /*0090*/  IADD3 R6, P0, PT, R1, UR4, RZ ;  /* 0x0000000401067c10 */ /* 0x001fce000ff1e0ff */
[----:B------:R0:W4:Y:S01]  /*00a0*/  LDC.64 R2, c[0x4][R0] ;  /* 0x0100000000027b82 */ /* 0x0001220000000a00 */
[----:B--2---:R-:W-:Y:S01]  /*00b0*/  IMAD.U32 R4, RZ, RZ, UR6 ;  /* 0x00000006ff047e24 */ /* 0x004fe2000f8e00ff */
[----:B------:R-:W-:Y:S01]  /*00c0*/  MOV R5, UR7 ;  /* 0x0000000700057c02 */ /* 0x000fe20008000f00 */
[----:B---3--:R-:W-:Y:S01]  /*00d0*/  IMAD.X R7, RZ, RZ, UR5, P0 ;  /* 0x00000005ff077e24 */ /* 0x008fe200080e06ff */
[----:B-1----:R0:W-:Y:S06]  /*00e0*/  STL.128 [R1], R8 ;  /* 0x0000000801007387 */ /* 0x0021ec0000100c00 */
[----:B------:R-:W-:-:S07]  /*00f0*/  LEPC R20, `(.L_x_0) ;  /* 0x000000001014794e */ /* 0x000fce0000000000 */
[----:B0---4-:R-:W-:Y:S05]  /*0100*/  CALL.ABS.NOINC R2 ;  /* 0x0000000002007343 */ /* 0x011fea0003c00000 */
.L_x_0:
[----:B------:R-:W-:Y:S05]  /*0110*/  EXIT ;  /* 0x000000000000794d */ /* 0x000fea0003800000 */
.L_x_1:
[----:B------:R-:W-:-:S00]  /*0120*/  BRA `(.L_x_1) ;  /* 0xfffffffc00fc7947 */ /* 0x000fc0000383ffff */
[----:B------:R-:W-:-:S00]  /*0130*/  NOP ;  /* 0x0000000000007918 */ /* 0x000fc00000000000 */
        /* <DEDUP_REMOVED lines=12> */
.L_x_2:


//--------------------- .nv.global.init           --------------------------
	.section	.nv.global.init,"aw",@progbits
.nv.global.init:
	.type		$str,@object
	.size		$str,(.L_0 - $str)
$str:
        /*0000*/ 	.byte	0x52, 0x6f, 0x50, 0x45, 0x20, 0x73, 0x74, 0x75, 0x62, 0x3a, 0x20, 0x62, 0x61, 0x74, 0x63, 0x68
        /*0010*/ 	.byte	0x3d, 0x25, 0x64, 0x2c, 0x20, 0x73, 0x65, 0x71, 0x3d, 0x25, 0x64, 0x2c, 0x20, 0x68, 0x65, 0x61
        /*0020*/ 	.byte	0x64, 0x73, 0x3d, 0x25, 0x64, 0x2c, 0x20, 0x64, 0x69, 0x6d, 0x3d, 0x25, 0x64, 0x0a, 0x00
.L_0:


//--------------------- .nv.shared.reserved.0     --------------------------
	.section	.nv.shared.reserved.0,"aw",@nobits
	.weak		__nv_reservedSMEM_offset_0_alias
	.size		__nv_reservedSMEM_offset_0_alias, 0, 64
	.other		__nv_reservedSMEM_offset_0_alias,@"STO_CUDA_RESERVED_SHARED STV_DEFAULT"
__nv_reservedSMEM_offset_0_alias:
	.zero		0
	.zero		64


//--------------------- .nv.constant0._Z16rope_kernel_stubPfS_iiiiif --------------------------
	.section	.nv.constant0._Z16rope_kernel_stubPfS_iiiiif,"a",@progbits
	.sectionflags	@""
	.align	4
.nv.constant0._Z16rope_kernel_stubPfS_iiiiif:
	.zero		936


//--------------------- SYMBOLS --------------------------

	.type		.nv.reservedSmem.offset0,@object
	.size		.nv.reservedSmem.offset0,0x4
	.type		vprintf,@function
